	.headerflags	@"EF_CUDA_TEXMODE_UNIFIED EF_CUDA_64BIT_ADDRESS EF_CUDA_ACCELERATORS EF_CUDA_SM90 EF_CUDA_VIRTUAL_SM(EF_CUDA_SM90)"
	.elftype	@"ET_EXEC"


//--------------------- .nv.info                  --------------------------
	.section	.nv.info,"",@"SHT_CUDA_INFO"
	.align	4


	//----- nvinfo : EIATTR_REGCOUNT
	.align		4
        /*0000*/ 	.byte	0x04, 0x2f
        /*0002*/ 	.short	(.L_1 - .L_0)
	.align		4
.L_0:
        /*0004*/ 	.word	index@(triton_poi_fused_ge_le_logical_and_3)
        /*0008*/ 	.word	0x00000014


	//----- nvinfo : EIATTR_MIN_STACK_SIZE
	.align		4
.L_1:
        /*000c*/ 	.byte	0x04, 0x12
        /*000e*/ 	.short	(.L_3 - .L_2)
	.align		4
.L_2:
        /*0010*/ 	.word	index@(triton_poi_fused_ge_le_logical_and_3)
        /*0014*/ 	.word	0x00000000


	//----- nvinfo : EIATTR_FRAME_SIZE
	.align		4
.L_3:
        /*0018*/ 	.byte	0x04, 0x11
        /*001a*/ 	.short	(.L_5 - .L_4)
	.align		4
.L_4:
        /*001c*/ 	.word	index@(triton_poi_fused_ge_le_logical_and_3)
        /*0020*/ 	.word	0x00000000


	//----- nvinfo : EIATTR_MIN_STACK_SIZE
	.align		4
.L_5:
        /*0024*/ 	.byte	0x04, 0x12
        /*0026*/ 	.short	(.L_7 - .L_6)
	.align		4
.L_6:
        /*0028*/ 	.word	index@(triton_poi_fused_ge_le_logical_and_3)
        /*002c*/ 	.word	0x00000000
.L_7:


//--------------------- .nv.info.triton_poi_fused_ge_le_logical_and_3 --------------------------
	.section	.nv.info.triton_poi_fused_ge_le_logical_and_3,"",@"SHT_CUDA_INFO"
	.sectionflags	@""
	.align	4


	//----- nvinfo : EIATTR_CUDA_API_VERSION
	.align		4
        /*0000*/ 	.byte	0x04, 0x37
        /*0002*/ 	.short	(.L_9 - .L_8)
.L_8:
        /*0004*/ 	.word	0x0000007c


	//----- nvinfo : EIATTR_KPARAM_INFO
	.align		4
.L_9:
        /*0008*/ 	.byte	0x04, 0x17
        /*000a*/ 	.short	(.L_11 - .L_10)
.L_10:
        /*000c*/ 	.word	0x00000000
        /*0010*/ 	.short	0x0004
        /*0012*/ 	.short	0x0020
        /*0014*/ 	.byte	0x00, 0xf0, 0x11, 0x00


	//----- nvinfo : EIATTR_KPARAM_INFO
	.align		4
.L_11:
        /*0018*/ 	.byte	0x04, 0x17
        /*001a*/ 	.short	(.L_13 - .L_12)
.L_12:
        /*001c*/ 	.word	0x00000000
        /*0020*/ 	.short	0x0003
        /*0022*/ 	.short	0x0018
        /*0024*/ 	.byte	0x00, 0xf4, 0x21, 0x00


	//----- nvinfo : EIATTR_KPARAM_INFO
	.align		4
.L_13:
        /*0028*/ 	.byte	0x04, 0x17
        /*002a*/ 	.short	(.L_15 - .L_14)
.L_14:
        /*002c*/ 	.word	0x00000000
        /*0030*/ 	.short	0x0002
        /*0032*/ 	.short	0x0010
        /*0034*/ 	.byte	0x00, 0xf4, 0x21, 0x00


	//----- nvinfo : EIATTR_KPARAM_INFO
	.align		4
.L_15:
        /*0038*/ 	.byte	0x04, 0x17
        /*003a*/ 	.short	(.L_17 - .L_16)
.L_16:
        /*003c*/ 	.word	0x00000000
        /*0040*/ 	.short	0x0001
        /*0042*/ 	.short	0x0008
        /*0044*/ 	.byte	0x00, 0xf4, 0x21, 0x00


	//----- nvinfo : EIATTR_KPARAM_INFO
	.align		4
.L_17:
        /*0048*/ 	.byte	0x04, 0x17
        /*004a*/ 	.short	(.L_19 - .L_18)
.L_18:
        /*004c*/ 	.word	0x00000000
        /*0050*/ 	.short	0x0000
        /*0052*/ 	.short	0x0000
        /*0054*/ 	.byte	0x00, 0xf4, 0x21, 0x00


	//----- nvinfo : EIATTR_SPARSE_MMA_MASK
	.align		4
.L_19:
        /*0058*/ 	.byte	0x03, 0x50
        /*005a*/ 	.short	0x0000


	//----- nvinfo : EIATTR_MAXREG_COUNT
	.align		4
        /*005c*/ 	.byte	0x03, 0x1b
        /*005e*/ 	.short	0x00ff


	//----- nvinfo : EIATTR_EXIT_INSTR_OFFSETS
	.align		4
        /*0060*/ 	.byte	0x04, 0x1c
        /*0062*/ 	.short	(.L_21 - .L_20)


	//   ....[0]....
.L_20:
        /*0064*/ 	.word	0x00000360


	//   ....[1]....
        /*0068*/ 	.word	0x00000380


	//----- nvinfo : EIATTR_REQNTID
	.align		4
.L_21:
        /*006c*/ 	.byte	0x04, 0x10
        /*006e*/ 	.short	(.L_23 - .L_22)
.L_22:
        /*0070*/ 	.word	0x00000080
        /*0074*/ 	.word	0x00000001
        /*0078*/ 	.word	0x00000001


	//----- nvinfo : EIATTR_CBANK_PARAM_SIZE
	.align		4
.L_23:
        /*007c*/ 	.byte	0x03, 0x19
        /*007e*/ 	.short	0x0024


	//----- nvinfo : EIATTR_PARAM_CBANK
	.align		4
        /*0080*/ 	.byte	0x04, 0x0a
        /*0082*/ 	.short	(.L_25 - .L_24)
	.align		4
.L_24:
        /*0084*/ 	.word	index@(.nv.constant0.triton_poi_fused_ge_le_logical_and_3)
        /*0088*/ 	.short	0x0210
        /*008a*/ 	.short	0x0024


	//----- nvinfo : EIATTR_SW_WAR
	.align		4
.L_25:
        /*008c*/ 	.byte	0x04, 0x36
        /*008e*/ 	.short	(.L_27 - .L_26)
.L_26:
        /*0090*/ 	.word	0x00000008
.L_27:


//--------------------- .nv.callgraph             --------------------------
	.section	.nv.callgraph,"",@"SHT_CUDA_CALLGRAPH"
	.align	4
	.sectionentsize	8
	.align		4
        /*0000*/ 	.word	0x00000000
	.align		4
        /*0004*/ 	.word	0xffffffff
	.align		4
        /*0008*/ 	.word	0x00000000
	.align		4
        /*000c*/ 	.word	0xfffffffe
	.align		4
        /*0010*/ 	.word	0x00000000
	.align		4
        /*0014*/ 	.word	0xfffffffd
	.align		4
        /*0018*/ 	.word	0x00000000
	.align		4
        /*001c*/ 	.word	0xfffffffc


//--------------------- .text.triton_poi_fused_ge_le_logical_and_3 --------------------------
	.section	.text.triton_poi_fused_ge_le_logical_and_3,"ax",@progbits
	.align	128
        .global         triton_poi_fused_ge_le_logical_and_3
        .type           triton_poi_fused_ge_le_logical_and_3,@function
        .size           triton_poi_fused_ge_le_logical_and_3,(.L_x_1 - triton_poi_fused_ge_le_logical_and_3)
        .other          triton_poi_fused_ge_le_logical_and_3,@"STO_CUDA_ENTRY STV_DEFAULT"
triton_poi_fused_ge_le_logical_and_3:
.text.triton_poi_fused_ge_le_logical_and_3:
[----:B------:R-:W0:Y:S02]  /*0000*/  LDC R1, c[0x0][0x28] ;  /* 0x00000a00ff017b82 */ /* 0x000e240000000800 */
[----:B------:R-:W1:Y:S01]  /*0010*/  S2R R0, SR_TID.X ;  /* 0x0000000000007919 */ /* 0x000e620000002100 */
[----:B------:R-:W2:Y:S01]  /*0020*/  LDC.64 R10, c[0x0][0x218] ;  /* 0x00008600ff0a7b82 */ /* 0x000ea20000000a00 */
[----:B------:R-:W-:Y:S01]  /*0030*/  CS2R R12, SRZ ;  /* 0x00000000000c7805 */ /* 0x000fe2000001ff00 */
[----:B------:R-:W-:Y:S01]  /*0040*/  ULDC.64 UR4, c[0x0][0x208] ;  /* 0x0000820000047ab9 */ /* 0x000fe20000000a00 */
[----:B------:R-:W3:Y:S01]  /*0050*/  S2R R5, SR_CTAID.X ;  /* 0x0000000000057919 */ /* 0x000ee20000002500 */
[----:B------:R-:W-:-:S04]  /*0060*/  ULDC.64 UR6, c[0x0][0x228] ;  /* 0x00008a0000067ab9 */ /* 0x000fc80000000a00 */
[----:B------:R-:W4:Y:S01]  /*0070*/  LDC.64 R14, c[0x0][0x220] ;  /* 0x00008800ff0e7b82 */ /* 0x000f220000000a00 */
[----:B-1----:R-:W-:Y:S01]  /*0080*/  IMAD.SHL.U32 R0, R0, 0x2, RZ ;  /* 0x0000000200007824 */ /* 0x002fe200078e00ff */
[----:B---3--:R-:W-:-:S04]  /*0090*/  SHF.R.S32.HI R3, RZ, 0x17, R5 ;  /* 0x00000017ff037819 */ /* 0x008fc80000011405 */
[----:B------:R-:W-:Y:S02]  /*00a0*/  LOP3.LUT R0, R0, 0xfe, RZ, 0xc0, !PT ;  /* 0x000000fe00007812 */ /* 0x000fe400078ec0ff */
[----:B------:R-:W-:-:S03]  /*00b0*/  SGXT R3, R3, 0x1 ;  /* 0x000000010303781a */ /* 0x000fc60000000200 */
[----:B------:R-:W-:-:S04]  /*00c0*/  IMAD R0, R5, 0x100, R0 ;  /* 0x0000010005007824 */ /* 0x000fc800078e0200 */
[C---:B------:R-:W-:Y:S01]  /*00d0*/  IMAD.HI R4, R0.reuse, 0x38e38e39, RZ ;  /* 0x38e38e3900047827 */ /* 0x040fe200078e02ff */
[----:B------:R-:W-:Y:S02]  /*00e0*/  LEA.HI R3, R3, R0, RZ, 0x4 ;  /* 0x0000000003037211 */ /* 0x000fe400078f20ff */
[----:B------:R-:W-:Y:S02]  /*00f0*/  ISETP.GE.AND P2, PT, R0, 0x240, PT ;  /* 0x000002400000780c */ /* 0x000fe40003f46270 */
[----:B------:R-:W-:Y:S02]  /*0100*/  SHF.R.S32.HI R6, RZ, 0x4, R3 ;  /* 0x00000004ff067819 */ /* 0x000fe40000011403 */
[----:B------:R-:W1:Y:S03]  /*0110*/  LDC.64 R2, c[0x0][0x210] ;  /* 0x00008400ff027b82 */ /* 0x000e660000000a00 */
[----:B------:R-:W-:-:S05]  /*0120*/  IMAD.HI R5, R6, 0x38e38e39, RZ ;  /* 0x38e38e3906057827 */ /* 0x000fca00078e02ff */
[----:B------:R-:W-:-:S04]  /*0130*/  SHF.R.S32.HI R8, RZ, 0x1, R5 ;  /* 0x00000001ff087819 */ /* 0x000fc80000011405 */
[----:B------:R-:W-:Y:S02]  /*0140*/  LEA.HI R7, R5, R8, RZ, 0x1 ;  /* 0x0000000805077211 */ /* 0x000fe400078f08ff */
[----:B------:R-:W-:Y:S02]  /*0150*/  CS2R R8, SRZ ;  /* 0x0000000000087805 */ /* 0x000fe4000001ff00 */
[----:B------:R-:W-:Y:S01]  /*0160*/  SHF.R.U32.HI R5, RZ, 0x1f, R4 ;  /* 0x0000001fff057819 */ /* 0x000fe20000011604 */
[----:B------:R-:W-:-:S03]  /*0170*/  IMAD R7, R7, -0x9, R6 ;  /* 0xfffffff707077824 */ /* 0x000fc600078e0206 */
[----:B------:R-:W-:Y:S02]  /*0180*/  LEA.HI.SX32 R17, R4, R5, 0x1b ;  /* 0x0000000504117211 */ /* 0x000fe400078fdaff */
[----:B------:R-:W-:Y:S01]  /*0190*/  CS2R R4, SRZ ;  /* 0x0000000000047805 */ /* 0x000fe2000001ff00 */
[----:B--2---:R-:W-:Y:S01]  /*01a0*/  IMAD.WIDE R10, R7, 0x8, R10 ;  /* 0x00000008070a7825 */ /* 0x004fe200078e020a */
[----:B------:R-:W-:-:S03]  /*01b0*/  CS2R R6, SRZ ;  /* 0x0000000000067805 */ /* 0x000fc6000001ff00 */
[C---:B------:R-:W-:Y:S01]  /*01c0*/  IMAD R16, R17.reuse, -0x90, R0 ;  /* 0xffffff7011107824 */ /* 0x040fe200078e0200 */
[----:B------:R-:W2:Y:S03]  /*01d0*/  @!P2 LDG.E.EL.64 R12, desc[UR4][R10.64] ;  /* 0x000000040a0ca981 */ /* 0x000ea6000c2e1b00 */
[----:B-1----:R-:W-:Y:S01]  /*01e0*/  IMAD.WIDE R2, R16, 0x8, R2 ;  /* 0x0000000810027825 */ /* 0x002fe200078e0202 */
[----:B------:R-:W3:Y:S04]  /*01f0*/  @!P2 LDG.E.EL.64 R8, desc[UR4][R10.64] ;  /* 0x000000040a08a981 */ /* 0x000ee8000c2e1b00 */
[----:B------:R-:W5:Y:S01]  /*0200*/  @!P2 LDG.E.EL.128 R4, desc[UR4][R2.64] ;  /* 0x000000040204a981 */ /* 0x000f62000c2e1d00 */
[----:B------:R-:W-:-:S04]  /*0210*/  IMAD R17, R17, 0x120, R16 ;  /* 0x0000012011117824 */ /* 0x000fc800078e0210 */
[----:B----4-:R-:W-:Y:S01]  /*0220*/  IMAD.WIDE R14, R17, 0x4, R14 ;  /* 0x00000004110e7825 */ /* 0x010fe200078e020e */
[----:B------:R-:W-:-:S06]  /*0230*/  CS2R R16, SRZ ;  /* 0x0000000000107805 */ /* 0x000fcc000001ff00 */
[----:B------:R-:W4:Y:S01]  /*0240*/  @!P2 LDG.E.64 R16, desc[UR4][R14.64] ;  /* 0x000000040e10a981 */ /* 0x000f22000c1e1b00 */
[----:B--2---:R-:W-:Y:S08]  /*0250*/  I2F.S64 R13, R12 ;  /* 0x0000000c000d7312 */ /* 0x004ff00000301400 */
[----:B---3--:R-:W-:Y:S08]  /*0260*/  I2F.S64 R9, R8 ;  /* 0x0000000800097312 */ /* 0x008ff00000301400 */
[----:B-----5:R-:W1:Y:S08]  /*0270*/  I2F.S64 R4, R4 ;  /* 0x0000000400047312 */ /* 0x020e700000301400 */
[----:B------:R-:W2:Y:S01]  /*0280*/  I2F.S64 R6, R6 ;  /* 0x0000000600067312 */ /* 0x000ea20000301400 */
[----:B-1----:R-:W-:-:S04]  /*0290*/  FADD R11, R4, R13 ;  /* 0x0000000d040b7221 */ /* 0x002fc80000000000 */
[----:B----4-:R-:W-:Y:S01]  /*02a0*/  FADD R11, R11, R16 ;  /* 0x000000100b0b7221 */ /* 0x010fe20000000000 */
[----:B--2---:R-:W-:-:S04]  /*02b0*/  FADD R2, R6, R9 ;  /* 0x0000000906027221 */ /* 0x004fc80000000000 */
[----:B------:R-:W-:Y:S01]  /*02c0*/  FADD R2, R2, R17 ;  /* 0x0000001102027221 */ /* 0x000fe20000000000 */
[----:B------:R-:W-:-:S04]  /*02d0*/  FSETP.GTU.AND P0, PT, R11, 5, PT ;  /* 0x40a000000b00780b */ /* 0x000fc80003f0c000 */
[C---:B------:R-:W-:Y:S02]  /*02e0*/  FSETP.GTU.AND P1, PT, R2.reuse, 5, PT ;  /* 0x40a000000200780b */ /* 0x040fe40003f2c000 */
[----:B------:R-:W-:Y:S02]  /*02f0*/  FSETP.GE.AND P0, PT, R11, RZ, !P0 ;  /* 0x000000ff0b00720b */ /* 0x000fe40004706000 */
[----:B------:R-:W-:Y:S02]  /*0300*/  FSETP.GE.AND P1, PT, R2, RZ, !P1 ;  /* 0x000000ff0200720b */ /* 0x000fe40004f26000 */
[----:B------:R-:W-:Y:S02]  /*0310*/  IADD3 R2, P3, R0, UR6, RZ ;  /* 0x0000000600027c10 */ /* 0x000fe4000ff7e0ff */
[----:B------:R-:W-:Y:S02]  /*0320*/  SEL R4, RZ, 0x1, !P0 ;  /* 0x00000001ff047807 */ /* 0x000fe40004000000 */
[----:B------:R-:W-:-:S02]  /*0330*/  SEL R5, RZ, 0x100, !P1 ;  /* 0x00000100ff057807 */ /* 0x000fc40004800000 */
[----:B------:R-:W-:-:S03]  /*0340*/  LEA.HI.X.SX32 R3, R0, UR7, 0x1, P3 ;  /* 0x0000000700037c11 */ /* 0x000fc600098f0eff */
[----:B------:R-:W-:Y:S01]  /*0350*/  IMAD.IADD R5, R4, 0x1, R5 ;  /* 0x0000000104057824 */ /* 0x000fe200078e0205 */
[----:B------:R-:W-:Y:S06]  /*0360*/  @P2 EXIT ;  /* 0x000000000000294d */ /* 0x000fec0003800000 */
[----:B------:R-:W-:Y:S01]  /*0370*/  STG.E.U16 desc[UR4][R2.64], R5 ;  /* 0x0000000502007986 */ /* 0x000fe2000c101504 */
[----:B------:R-:W-:Y:S05]  /*0380*/  EXIT ;  /* 0x000000000000794d */ /* 0x000fea0003800000 */
.L_x_0:
[----:B------:R-:W-:-:S00]  /*0390*/  BRA `(.L_x_0) ;  /* 0xfffffffc00fc7947 */ /* 0x000fc0000383ffff */
[----:B------:R-:W-:-:S00]  /*03a0*/  NOP ;  /* 0x0000000000007918 */ /* 0x000fc00000000000 */
        /* <DEDUP_REMOVED lines=13> */
.L_x_1:


//--------------------- .nv.constant0.triton_poi_fused_ge_le_logical_and_3 --------------------------
	.section	.nv.constant0.triton_poi_fused_ge_le_logical_and_3,"a",@progbits
	.sectionflags	@""
	.align	4
.nv.constant0.triton_poi_fused_ge_le_logical_and_3:
	.zero		564
